//
// Generated by NVIDIA NVVM Compiler
//
// Compiler Build ID: CL-36424714
// Cuda compilation tools, release 13.0, V13.0.88
// Based on NVVM 20.0.0
//

.version 9.0
.target sm_100
.address_size 64

	// .globl	_Z20sum_three_arrays_gpuPiS_S_S_i

.visible .entry _Z20sum_three_arrays_gpuPiS_S_S_i(
	.param .u64 .ptr .align 1 _Z20sum_three_arrays_gpuPiS_S_S_i_param_0,
	.param .u64 .ptr .align 1 _Z20sum_three_arrays_gpuPiS_S_S_i_param_1,
	.param .u64 .ptr .align 1 _Z20sum_three_arrays_gpuPiS_S_S_i_param_2,
	.param .u64 .ptr .align 1 _Z20sum_three_arrays_gpuPiS_S_S_i_param_3,
	.param .u32 _Z20sum_three_arrays_gpuPiS_S_S_i_param_4
)
{
	.reg .pred 	%p<2>;
	.reg .b32 	%r<11>;
	.reg .b64 	%rd<14>;

	ld.param.u64 	%rd1, [_Z20sum_three_arrays_gpuPiS_S_S_i_param_0];
	ld.param.u64 	%rd2, [_Z20sum_three_arrays_gpuPiS_S_S_i_param_1];
	ld.param.u64 	%rd3, [_Z20sum_three_arrays_gpuPiS_S_S_i_param_2];
	ld.param.u64 	%rd4, [_Z20sum_three_arrays_gpuPiS_S_S_i_param_3];
	ld.param.u32 	%r2, [_Z20sum_three_arrays_gpuPiS_S_S_i_param_4];
	mov.u32 	%r3, %ctaid.x;
	mov.u32 	%r4, %ntid.x;
	mov.u32 	%r5, %tid.x;
	mad.lo.s32 	%r1, %r3, %r4, %r5;
	setp.ge.s32 	%p1, %r1, %r2;
	@%p1 bra 	$L__BB0_2;
	cvta.to.global.u64 	%rd5, %rd1;
	cvta.to.global.u64 	%rd6, %rd2;
	cvta.to.global.u64 	%rd7, %rd3;
	cvta.to.global.u64 	%rd8, %rd4;
	mul.wide.s32 	%rd9, %r1, 4;
	add.s64 	%rd10, %rd5, %rd9;
	ld.global.u32 	%r6, [%rd10];
	add.s64 	%rd11, %rd6, %rd9;
	ld.global.u32 	%r7, [%rd11];
	add.s32 	%r8, %r7, %r6;
	add.s64 	%rd12, %rd7, %rd9;
	ld.global.u32 	%r9, [%rd12];
	add.s32 	%r10, %r8, %r9;
	add.s64 	%rd13, %rd8, %rd9;
	st.global.u32 	[%rd13], %r10;
$L__BB0_2:
	ret;

}


// ===== COMPILED SASS (sm_100) =====

	.target	sm_100

	.elftype	@"ET_EXEC"


//--------------------- .note.nv.tkinfo           --------------------------
	.section	.note.nv.tkinfo,"",@"SHT_NOTE"
	.sectionflags	@"SHF_NOTE_NV_TKINFO"
	.tkinfo
        /*0018*/ 	.word	0x00000002
        /*0030*/ 	.string	""
        /*0030*/ 	.string	"ptxas"
        /*0030*/ 	.string	"Cuda compilation tools, release 13.0, V13.0.88"
        /*0030*/ 	.string	"Build cuda_13.0.r13.0/compiler.36424714_0"
        /*0030*/ 	.string	"-arch sm_100 -m 64 "



//--------------------- .note.nv.cuinfo           --------------------------
	.section	.note.nv.cuinfo,"",@"SHT_NOTE"
	.sectionflags	@"SHF_NOTE_NV_CUINFO"
        /*0018*/ 	.short	0x0002
        /*001a*/ 	.short	0x0064
        /*001c*/ 	.short	0x0082
	.zero		2


//--------------------- .nv.info                  --------------------------
	.section	.nv.info,"",@"SHT_CUDA_INFO"
	.align	4


	//----- nvinfo : EIATTR_REGCOUNT
	.align		4
        /*0000*/ 	.byte	0x04, 0x2f
        /*0002*/ 	.short	(.L_1 - .L_0)
	.align		4
.L_0:
        /*0004*/ 	.word	index@(_Z20sum_three_arrays_gpuPiS_S_S_i)
        /*0008*/ 	.word	0x0000000e


	//----- nvinfo : EIATTR_FRAME_SIZE
	.align		4
.L_1:
        /*000c*/ 	.byte	0x04, 0x11
        /*000e*/ 	.short	(.L_3 - .L_2)
	.align		4
.L_2:
        /*0010*/ 	.word	index@(_Z20sum_three_arrays_gpuPiS_S_S_i)
        /*0014*/ 	.word	0x00000000


	//----- nvinfo : EIATTR_MIN_STACK_SIZE
	.align		4
.L_3:
        /*0018*/ 	.byte	0x04, 0x12
        /*001a*/ 	.short	(.L_5 - .L_4)
	.align		4
.L_4:
        /*001c*/ 	.word	index@(_Z20sum_three_arrays_gpuPiS_S_S_i)
        /*0020*/ 	.word	0x00000000
.L_5:


//--------------------- .nv.compat                --------------------------
	.section	.nv.compat,"",@"SHT_CUDA_COMPAT_INFO"
	.align	4
        /*0000*/ 	.byte	0x02, 0x09, 0x00, 0x00, 0x02, 0x02, 0x01, 0x00, 0x02, 0x05, 0x05, 0x00, 0x03, 0x07, 0x01, 0x01
        /*0010*/ 	.byte	0x02, 0x03, 0x00, 0x00, 0x02, 0x06, 0x01, 0x00, 0x04, 0x0b, 0x08, 0x00, 0x09, 0x00, 0x00, 0x00
        /*0020*/ 	.byte	0x00, 0x00, 0x00, 0x00


//--------------------- .nv.info._Z20sum_three_arrays_gpuPiS_S_S_i --------------------------
	.section	.nv.info._Z20sum_three_arrays_gpuPiS_S_S_i,"",@"SHT_CUDA_INFO"
	.sectionflags	@""
	.align	4


	//----- nvinfo : EIATTR_CUDA_API_VERSION
	.align		4
        /*0000*/ 	.byte	0x04, 0x37
        /*0002*/ 	.short	(.L_7 - .L_6)
.L_6:
        /*0004*/ 	.word	0x00000082


	//----- nvinfo : EIATTR_KPARAM_INFO
	.align		4
.L_7:
        /*0008*/ 	.byte	0x04, 0x17
        /*000a*/ 	.short	(.L_9 - .L_8)
.L_8:
        /*000c*/ 	.word	0x00000000
        /*0010*/ 	.short	0x0004
        /*0012*/ 	.short	0x0020
        /*0014*/ 	.byte	0x00, 0xf0, 0x11, 0x00


	//----- nvinfo : EIATTR_KPARAM_INFO
	.align		4
.L_9:
        /*0018*/ 	.byte	0x04, 0x17
        /*001a*/ 	.short	(.L_11 - .L_10)
.L_10:
        /*001c*/ 	.word	0x00000000
        /*0020*/ 	.short	0x0003
        /*0022*/ 	.short	0x0018
        /*0024*/ 	.byte	0x00, 0xf5, 0x21, 0x00


	//----- nvinfo : EIATTR_KPARAM_INFO
	.align		4
.L_11:
        /*0028*/ 	.byte	0x04, 0x17
        /*002a*/ 	.short	(.L_13 - .L_12)
.L_12:
        /*002c*/ 	.word	0x00000000
        /*0030*/ 	.short	0x0002
        /*0032*/ 	.short	0x0010
        /*0034*/ 	.byte	0x00, 0xf5, 0x21, 0x00


	//----- nvinfo : EIATTR_KPARAM_INFO
	.align		4
.L_13:
        /*0038*/ 	.byte	0x04, 0x17
        /*003a*/ 	.short	(.L_15 - .L_14)
.L_14:
        /*003c*/ 	.word	0x00000000
        /*0040*/ 	.short	0x0001
        /*0042*/ 	.short	0x0008
        /*0044*/ 	.byte	0x00, 0xf5, 0x21, 0x00


	//----- nvinfo : EIATTR_KPARAM_INFO
	.align		4
.L_15:
        /*0048*/ 	.byte	0x04, 0x17
        /*004a*/ 	.short	(.L_17 - .L_16)
.L_16:
        /*004c*/ 	.word	0x00000000
        /*0050*/ 	.short	0x0000
        /*0052*/ 	.short	0x0000
        /*0054*/ 	.byte	0x00, 0xf5, 0x21, 0x00


	//----- nvinfo : EIATTR_SPARSE_MMA_MASK
	.align		4
.L_17:
        /*0058*/ 	.byte	0x03, 0x50
        /*005a*/ 	.short	0x0000


	//----- nvinfo : EIATTR_MAXREG_COUNT
	.align		4
        /*005c*/ 	.byte	0x03, 0x1b
        /*005e*/ 	.short	0x00ff


	//----- nvinfo : EIATTR_MERCURY_ISA_VERSION
	.align		4
        /*0060*/ 	.byte	0x03, 0x5f
        /*0062*/ 	.short	0x0101


	//----- nvinfo : EIATTR_VRC_CTA_INIT_COUNT
	.align		4
        /*0064*/ 	.byte	0x02, 0x4a
	.zero		1
	.zero		1


	//----- nvinfo : EIATTR_EXIT_INSTR_OFFSETS
	.align		4
        /*0068*/ 	.byte	0x04, 0x1c
        /*006a*/ 	.short	(.L_19 - .L_18)


	//   ....[0]....
.L_18:
        /*006c*/ 	.word	0x00000070


	//   ....[1]....
        /*0070*/ 	.word	0x00000160


	//----- nvinfo : EIATTR_CBANK_PARAM_SIZE
	.align		4
.L_19:
        /*0074*/ 	.byte	0x03, 0x19
        /*0076*/ 	.short	0x0024


	//----- nvinfo : EIATTR_PARAM_CBANK
	.align		4
        /*0078*/ 	.byte	0x04, 0x0a
        /*007a*/ 	.short	(.L_21 - .L_20)
	.align		4
.L_20:
        /*007c*/ 	.word	index@(.nv.constant0._Z20sum_three_arrays_gpuPiS_S_S_i)
        /*0080*/ 	.short	0x0380
        /*0082*/ 	.short	0x0024


	//----- nvinfo : EIATTR_SW_WAR
	.align		4
.L_21:
        /*0084*/ 	.byte	0x04, 0x36
        /*0086*/ 	.short	(.L_23 - .L_22)
.L_22:
        /*0088*/ 	.word	0x00000008
.L_23:


//--------------------- .nv.callgraph             --------------------------
	.section	.nv.callgraph,"",@"SHT_CUDA_CALLGRAPH"
	.align	4
	.sectionentsize	8
	.align		4
        /*0000*/ 	.word	0x00000000
	.align		4
        /*0004*/ 	.word	0xffffffff
	.align		4
        /*0008*/ 	.word	0x00000000
	.align		4
        /*000c*/ 	.word	0xfffffffe
	.align		4
        /*0010*/ 	.word	0x00000000
	.align		4
        /*0014*/ 	.word	0xfffffffd
	.align		4
        /*0018*/ 	.word	0x00000000
	.align		4
        /*001c*/ 	.word	0xfffffffc


//--------------------- .text._Z20sum_three_arrays_gpuPiS_S_S_i --------------------------
	.section	.text._Z20sum_three_arrays_gpuPiS_S_S_i,"ax",@progbits
	.align	128
        .global         _Z20sum_three_arrays_gpuPiS_S_S_i
        .type           _Z20sum_three_arrays_gpuPiS_S_S_i,@function
        .size           _Z20sum_three_arrays_gpuPiS_S_S_i,(.L_x_1 - _Z20sum_three_arrays_gpuPiS_S_S_i)
        .other          _Z20sum_three_arrays_gpuPiS_S_S_i,@"STO_CUDA_ENTRY STV_DEFAULT"
_Z20sum_three_arrays_gpuPiS_S_S_i:
.text._Z20sum_three_arrays_gpuPiS_S_S_i:
[----:B------:R-:W-:Y:S01]  /*0000*/  LDC R1, c[0x0][0x37c] ;  /* 0x0000df00ff017b82 */ /* 0x000fe20000000800 */
[----:B------:R-:W0:Y:S07]  /*0010*/  S2R R0, SR_TID.X ;  /* 0x0000000000007919 */ /* 0x000e2e0000002100 */
[----:B------:R-:W0:Y:S01]  /*0020*/  S2UR UR4, SR_CTAID.X ;  /* 0x00000000000479c3 */ /* 0x000e220000002500 */
[----:B------:R-:W1:Y:S07]  /*0030*/  LDCU UR5, c[0x0][0x3a0] ;  /* 0x00007400ff0577ac */ /* 0x000e6e0008000800 */
[----:B------:R-:W0:Y:S02]  /*0040*/  LDC R11, c[0x0][0x360] ;  /* 0x0000d800ff0b7b82 */ /* 0x000e240000000800 */
[----:B0-----:R-:W-:-:S05]  /*0050*/  IMAD R11, R11, UR4, R0 ;  /* 0x000000040b0b7c24 */ /* 0x001fca000f8e0200 */
[----:B-1----:R-:W-:-:S13]  /*0060*/  ISETP.GE.AND P0, PT, R11, UR5, PT ;  /* 0x000000050b007c0c */ /* 0x002fda000bf06270 */
[----:B------:R-:W-:Y:S05]  /*0070*/  @P0 EXIT ;  /* 0x000000000000094d */ /* 0x000fea0003800000 */
[----:B------:R-:W0:Y:S01]  /*0080*/  LDC.64 R2, c[0x0][0x380] ;  /* 0x0000e000ff027b82 */ /* 0x000e220000000a00 */
[----:B------:R-:W1:Y:S07]  /*0090*/  LDCU.64 UR4, c[0x0][0x358] ;  /* 0x00006b00ff0477ac */ /* 0x000e6e0008000a00 */
[----:B------:R-:W2:Y:S08]  /*00a0*/  LDC.64 R4, c[0x0][0x388] ;  /* 0x0000e200ff047b82 */ /* 0x000eb00000000a00 */
[----:B------:R-:W3:Y:S01]  /*00b0*/  LDC.64 R6, c[0x0][0x390] ;  /* 0x0000e400ff067b82 */ /* 0x000ee20000000a00 */
[----:B0-----:R-:W-:-:S07]  /*00c0*/  IMAD.WIDE R2, R11, 0x4, R2 ;  /* 0x000000040b027825 */ /* 0x001fce00078e0202 */
[----:B------:R-:W0:Y:S01]  /*00d0*/  LDC.64 R8, c[0x0][0x398] ;  /* 0x0000e600ff087b82 */ /* 0x000e220000000a00 */
[----:B-1----:R-:W4:Y:S01]  /*00e0*/  LDG.E R2, desc[UR4][R2.64] ;  /* 0x0000000402027981 */ /* 0x002f22000c1e1900 */
[----:B--2---:R-:W-:-:S06]  /*00f0*/  IMAD.WIDE R4, R11, 0x4, R4 ;  /* 0x000000040b047825 */ /* 0x004fcc00078e0204 */
[----:B------:R-:W4:Y:S01]  /*0100*/  LDG.E R5, desc[UR4][R4.64] ;  /* 0x0000000404057981 */ /* 0x000f22000c1e1900 */
[----:B---3--:R-:W-:-:S06]  /*0110*/  IMAD.WIDE R6, R11, 0x4, R6 ;  /* 0x000000040b067825 */ /* 0x008fcc00078e0206 */
[----:B------:R-:W4:Y:S01]  /*0120*/  LDG.E R6, desc[UR4][R6.64] ;  /* 0x0000000406067981 */ /* 0x000f22000c1e1900 */
[----:B0-----:R-:W-:Y:S01]  /*0130*/  IMAD.WIDE R8, R11, 0x4, R8 ;  /* 0x000000040b087825 */ /* 0x001fe200078e0208 */
[----:B----4-:R-:W-:-:S05]  /*0140*/  IADD3 R11, PT, PT, R6, R5, R2 ;  /* 0x00000005060b7210 */ /* 0x010fca0007ffe002 */
[----:B------:R-:W-:Y:S01]  /*0150*/  STG.E desc[UR4][R8.64], R11 ;  /* 0x0000000b08007986 */ /* 0x000fe2000c101904 */
[----:B------:R-:W-:Y:S05]  /*0160*/  EXIT ;  /* 0x000000000000794d */ /* 0x000fea0003800000 */
.L_x_0:
[----:B------:R-:W-:-:S00]  /*0170*/  BRA `(.L_x_0) ;  /* 0xfffffffc00fc7947 */ /* 0x000fc0000383ffff */
[----:B------:R-:W-:-:S00]  /*0180*/  NOP ;  /* 0x0000000000007918 */ /* 0x000fc00000000000 */
[----:B------:R-:W-:-:S00]  /*0190*/  NOP ;  /* 0x0000000000007918 */ /* 0x000fc00000000000 */
[----:B------:R-:W-:-:S00]  /*01a0*/  NOP ;  /* 0x0000000000007918 */ /* 0x000fc00000000000 */
[----:B------:R-:W-:-:S00]  /*01b0*/  NOP ;  /* 0x0000000000007918 */ /* 0x000fc00000000000 */
[----:B------:R-:W-:-:S00]  /*01c0*/  NOP ;  /* 0x0000000000007918 */ /* 0x000fc00000000000 */
[----:B------:R-:W-:-:S00]  /*01d0*/  NOP ;  /* 0x0000000000007918 */ /* 0x000fc00000000000 */
[----:B------:R-:W-:-:S00]  /*01e0*/  NOP ;  /* 0x0000000000007918 */ /* 0x000fc00000000000 */
[----:B------:R-:W-:-:S00]  /*01f0*/  NOP ;  /* 0x0000000000007918 */ /* 0x000fc00000000000 */
.L_x_1:


//--------------------- .nv.shared.reserved.0     --------------------------
	.section	.nv.shared.reserved.0,"aw",@nobits
	.weak		__nv_reservedSMEM_offset_0_alias
	.size		__nv_reservedSMEM_offset_0_alias, 0, 64
	.other		__nv_reservedSMEM_offset_0_alias,@"STO_CUDA_RESERVED_SHARED STV_DEFAULT"
__nv_reservedSMEM_offset_0_alias:
	.zero		0
	.zero		64


//--------------------- .nv.constant0._Z20sum_three_arrays_gpuPiS_S_S_i --------------------------
	.section	.nv.constant0._Z20sum_three_arrays_gpuPiS_S_S_i,"a",@progbits
	.sectionflags	@""
	.align	4
.nv.constant0._Z20sum_three_arrays_gpuPiS_S_S_i:
	.zero		932


//--------------------- SYMBOLS --------------------------

	.type		.nv.reservedSmem.offset0,@object
	.size		.nv.reservedSmem.offset0,0x4
